//
// Generated by NVIDIA NVVM Compiler
//
// Compiler Build ID: CL-36424714
// Cuda compilation tools, release 13.0, V13.0.88
// Based on NVVM 20.0.0
//

.version 9.0
.target sm_100
.address_size 64

	// .globl	_Z16partition_by_bitPjj
// _ZZ9plus_scanIjET_PS0_E4temp has been demoted

.visible .entry _Z16partition_by_bitPjj(
	.param .u64 .ptr .align 1 _Z16partition_by_bitPjj_param_0,
	.param .u32 _Z16partition_by_bitPjj_param_1
)
{
	.reg .pred 	%p<12>;
	.reg .b32 	%r<77>;
	.reg .b64 	%rd<11>;
	// demoted variable
	.shared .align 4 .b8 _ZZ9plus_scanIjET_PS0_E4temp[8192];
	ld.param.u64 	%rd3, [_Z16partition_by_bitPjj_param_0];
	ld.param.u32 	%r38, [_Z16partition_by_bitPjj_param_1];
	cvta.to.global.u64 	%rd1, %rd3;
	mov.u32 	%r1, %tid.x;
	mul.wide.u32 	%rd4, %r1, 4;
	add.s64 	%rd2, %rd1, %rd4;
	ld.global.u32 	%r2, [%rd2];
	bar.sync 	0;
	shr.u32 	%r39, %r2, %r38;
	and.b32  	%r3, %r39, 1;
	st.global.u32 	[%rd2], %r3;
	bar.sync 	0;
	ld.global.u32 	%r40, [%rd2];
	shl.b32 	%r41, %r1, 2;
	mov.u32 	%r42, _ZZ9plus_scanIjET_PS0_E4temp;
	add.s32 	%r4, %r42, %r41;
	st.shared.u32 	[%r4], %r40;
	bar.sync 	0;
	setp.eq.s32 	%p1, %r1, 0;
	@%p1 bra 	$L__BB0_2;
	ld.shared.u32 	%r43, [%r4];
	ld.shared.u32 	%r44, [%r4+-4];
	add.s32 	%r67, %r44, %r43;
	bra.uni 	$L__BB0_3;
$L__BB0_2:
	ld.shared.u32 	%r67, [_ZZ9plus_scanIjET_PS0_E4temp];
$L__BB0_3:
	st.shared.u32 	[%r4+4096], %r67;
	bar.sync 	0;
	setp.lt.u32 	%p2, %r1, 2;
	@%p2 bra 	$L__BB0_5;
	ld.shared.u32 	%r45, [%r4+4096];
	ld.shared.u32 	%r46, [%r4+4088];
	add.s32 	%r68, %r46, %r45;
	bra.uni 	$L__BB0_6;
$L__BB0_5:
	ld.shared.u32 	%r68, [%r4+4096];
$L__BB0_6:
	st.shared.u32 	[%r4], %r68;
	bar.sync 	0;
	setp.lt.u32 	%p3, %r1, 4;
	@%p3 bra 	$L__BB0_8;
	ld.shared.u32 	%r47, [%r4];
	ld.shared.u32 	%r48, [%r4+-16];
	add.s32 	%r69, %r48, %r47;
	bra.uni 	$L__BB0_9;
$L__BB0_8:
	ld.shared.u32 	%r69, [%r4];
$L__BB0_9:
	st.shared.u32 	[%r4+4096], %r69;
	bar.sync 	0;
	setp.lt.u32 	%p4, %r1, 8;
	@%p4 bra 	$L__BB0_11;
	ld.shared.u32 	%r49, [%r4+4096];
	ld.shared.u32 	%r50, [%r4+4064];
	add.s32 	%r70, %r50, %r49;
	bra.uni 	$L__BB0_12;
$L__BB0_11:
	ld.shared.u32 	%r70, [%r4+4096];
$L__BB0_12:
	st.shared.u32 	[%r4], %r70;
	bar.sync 	0;
	setp.lt.u32 	%p5, %r1, 16;
	@%p5 bra 	$L__BB0_14;
	ld.shared.u32 	%r51, [%r4];
	ld.shared.u32 	%r52, [%r4+-64];
	add.s32 	%r71, %r52, %r51;
	bra.uni 	$L__BB0_15;
$L__BB0_14:
	ld.shared.u32 	%r71, [%r4];
$L__BB0_15:
	st.shared.u32 	[%r4+4096], %r71;
	bar.sync 	0;
	setp.lt.u32 	%p6, %r1, 32;
	@%p6 bra 	$L__BB0_17;
	ld.shared.u32 	%r53, [%r4+4096];
	ld.shared.u32 	%r54, [%r4+3968];
	add.s32 	%r72, %r54, %r53;
	bra.uni 	$L__BB0_18;
$L__BB0_17:
	ld.shared.u32 	%r72, [%r4+4096];
$L__BB0_18:
	st.shared.u32 	[%r4], %r72;
	bar.sync 	0;
	setp.lt.u32 	%p7, %r1, 64;
	@%p7 bra 	$L__BB0_20;
	ld.shared.u32 	%r55, [%r4];
	ld.shared.u32 	%r56, [%r4+-256];
	add.s32 	%r73, %r56, %r55;
	bra.uni 	$L__BB0_21;
$L__BB0_20:
	ld.shared.u32 	%r73, [%r4];
$L__BB0_21:
	st.shared.u32 	[%r4+4096], %r73;
	bar.sync 	0;
	setp.lt.u32 	%p8, %r1, 128;
	@%p8 bra 	$L__BB0_23;
	ld.shared.u32 	%r57, [%r4+4096];
	ld.shared.u32 	%r58, [%r4+3584];
	add.s32 	%r74, %r58, %r57;
	bra.uni 	$L__BB0_24;
$L__BB0_23:
	ld.shared.u32 	%r74, [%r4+4096];
$L__BB0_24:
	st.shared.u32 	[%r4], %r74;
	bar.sync 	0;
	setp.lt.u32 	%p9, %r1, 256;
	@%p9 bra 	$L__BB0_26;
	ld.shared.u32 	%r59, [%r4];
	ld.shared.u32 	%r60, [%r4+-1024];
	add.s32 	%r75, %r60, %r59;
	bra.uni 	$L__BB0_27;
$L__BB0_26:
	ld.shared.u32 	%r75, [%r4];
$L__BB0_27:
	st.shared.u32 	[%r4+4096], %r75;
	bar.sync 	0;
	setp.lt.u32 	%p10, %r1, 512;
	@%p10 bra 	$L__BB0_29;
	ld.shared.u32 	%r61, [%r4+4096];
	ld.shared.u32 	%r62, [%r4+2048];
	add.s32 	%r76, %r62, %r61;
	bra.uni 	$L__BB0_30;
$L__BB0_29:
	ld.shared.u32 	%r76, [%r4+4096];
$L__BB0_30:
	st.shared.u32 	[%r4], %r76;
	bar.sync 	0;
	ld.shared.u32 	%r35, [%r4];
	st.global.u32 	[%rd2], %r35;
	bar.sync 	0;
	mov.u32 	%r63, %ntid.x;
	add.s32 	%r36, %r63, -1;
	mul.wide.u32 	%rd5, %r36, 4;
	add.s64 	%rd6, %rd1, %rd5;
	ld.global.u32 	%r37, [%rd6];
	bar.sync 	0;
	setp.eq.s32 	%p11, %r3, 0;
	@%p11 bra 	$L__BB0_32;
	add.s32 	%r64, %r36, %r35;
	sub.s32 	%r65, %r64, %r37;
	mul.wide.u32 	%rd7, %r65, 4;
	add.s64 	%rd8, %rd1, %rd7;
	st.global.u32 	[%rd8], %r2;
	bar.sync 	0;
	bra.uni 	$L__BB0_33;
$L__BB0_32:
	sub.s32 	%r66, %r1, %r35;
	mul.wide.u32 	%rd9, %r66, 4;
	add.s64 	%rd10, %rd1, %rd9;
	st.global.u32 	[%rd10], %r2;
	bar.sync 	0;
$L__BB0_33:
	ret;

}


// ===== COMPILED SASS (sm_100) =====

	.target	sm_100

	.elftype	@"ET_EXEC"


//--------------------- .note.nv.tkinfo           --------------------------
	.section	.note.nv.tkinfo,"",@"SHT_NOTE"
	.sectionflags	@"SHF_NOTE_NV_TKINFO"
	.tkinfo
        /*0018*/ 	.word	0x00000002
        /*0030*/ 	.string	""
        /*0030*/ 	.string	"ptxas"
        /*0030*/ 	.string	"Cuda compilation tools, release 13.0, V13.0.88"
        /*0030*/ 	.string	"Build cuda_13.0.r13.0/compiler.36424714_0"
        /*0030*/ 	.string	"-arch sm_100 -m 64 "



//--------------------- .note.nv.cuinfo           --------------------------
	.section	.note.nv.cuinfo,"",@"SHT_NOTE"
	.sectionflags	@"SHF_NOTE_NV_CUINFO"
        /*0018*/ 	.short	0x0002
        /*001a*/ 	.short	0x0064
        /*001c*/ 	.short	0x0082
	.zero		2


//--------------------- .nv.info                  --------------------------
	.section	.nv.info,"",@"SHT_CUDA_INFO"
	.align	4


	//----- nvinfo : EIATTR_REGCOUNT
	.align		4
        /*0000*/ 	.byte	0x04, 0x2f
        /*0002*/ 	.short	(.L_1 - .L_0)
	.align		4
.L_0:
        /*0004*/ 	.word	index@(_Z16partition_by_bitPjj)
        /*0008*/ 	.word	0x00000012


	//----- nvinfo : EIATTR_FRAME_SIZE
	.align		4
.L_1:
        /*000c*/ 	.byte	0x04, 0x11
        /*000e*/ 	.short	(.L_3 - .L_2)
	.align		4
.L_2:
        /*0010*/ 	.word	index@(_Z16partition_by_bitPjj)
        /*0014*/ 	.word	0x00000000


	//----- nvinfo : EIATTR_MIN_STACK_SIZE
	.align		4
.L_3:
        /*0018*/ 	.byte	0x04, 0x12
        /*001a*/ 	.short	(.L_5 - .L_4)
	.align		4
.L_4:
        /*001c*/ 	.word	index@(_Z16partition_by_bitPjj)
        /*0020*/ 	.word	0x00000000
.L_5:


//--------------------- .nv.compat                --------------------------
	.section	.nv.compat,"",@"SHT_CUDA_COMPAT_INFO"
	.align	4
        /*0000*/ 	.byte	0x02, 0x09, 0x00, 0x00, 0x02, 0x02, 0x01, 0x00, 0x02, 0x05, 0x05, 0x00, 0x03, 0x07, 0x01, 0x01
        /*0010*/ 	.byte	0x02, 0x03, 0x00, 0x00, 0x02, 0x06, 0x01, 0x00, 0x04, 0x0b, 0x08, 0x00, 0x09, 0x00, 0x00, 0x00
        /*0020*/ 	.byte	0x00, 0x00, 0x00, 0x00


//--------------------- .nv.info._Z16partition_by_bitPjj --------------------------
	.section	.nv.info._Z16partition_by_bitPjj,"",@"SHT_CUDA_INFO"
	.sectionflags	@""
	.align	4


	//----- nvinfo : EIATTR_CUDA_API_VERSION
	.align		4
        /*0000*/ 	.byte	0x04, 0x37
        /*0002*/ 	.short	(.L_7 - .L_6)
.L_6:
        /*0004*/ 	.word	0x00000082


	//----- nvinfo : EIATTR_KPARAM_INFO
	.align		4
.L_7:
        /*0008*/ 	.byte	0x04, 0x17
        /*000a*/ 	.short	(.L_9 - .L_8)
.L_8:
        /*000c*/ 	.word	0x00000000
        /*0010*/ 	.short	0x0001
        /*0012*/ 	.short	0x0008
        /*0014*/ 	.byte	0x00, 0xf0, 0x11, 0x00


	//----- nvinfo : EIATTR_KPARAM_INFO
	.align		4
.L_9:
        /*0018*/ 	.byte	0x04, 0x17
        /*001a*/ 	.short	(.L_11 - .L_10)
.L_10:
        /*001c*/ 	.word	0x00000000
        /*0020*/ 	.short	0x0000
        /*0022*/ 	.short	0x0000
        /*0024*/ 	.byte	0x00, 0xf5, 0x21, 0x00


	//----- nvinfo : EIATTR_SPARSE_MMA_MASK
	.align		4
.L_11:
        /*0028*/ 	.byte	0x03, 0x50
        /*002a*/ 	.short	0x0000


	//----- nvinfo : EIATTR_MAXREG_COUNT
	.align		4
        /*002c*/ 	.byte	0x03, 0x1b
        /*002e*/ 	.short	0x00ff


	//----- nvinfo : EIATTR_NUM_BARRIERS
	.align		4
        /*0030*/ 	.byte	0x02, 0x4c
        /*0032*/ 	.byte	0x01
	.zero		1


	//----- nvinfo : EIATTR_MERCURY_ISA_VERSION
	.align		4
        /*0034*/ 	.byte	0x03, 0x5f
        /*0036*/ 	.short	0x0101


	//----- nvinfo : EIATTR_VRC_CTA_INIT_COUNT
	.align		4
        /*0038*/ 	.byte	0x02, 0x4a
	.zero		1
	.zero		1


	//----- nvinfo : EIATTR_EXIT_INSTR_OFFSETS
	.align		4
        /*003c*/ 	.byte	0x04, 0x1c
        /*003e*/ 	.short	(.L_13 - .L_12)


	//   ....[0]....
.L_12:
        /*0040*/ 	.word	0x00000660


	//   ....[1]....
        /*0044*/ 	.word	0x000006c0


	//----- nvinfo : EIATTR_CBANK_PARAM_SIZE
	.align		4
.L_13:
        /*0048*/ 	.byte	0x03, 0x19
        /*004a*/ 	.short	0x000c


	//----- nvinfo : EIATTR_PARAM_CBANK
	.align		4
        /*004c*/ 	.byte	0x04, 0x0a
        /*004e*/ 	.short	(.L_15 - .L_14)
	.align		4
.L_14:
        /*0050*/ 	.word	index@(.nv.constant0._Z16partition_by_bitPjj)
        /*0054*/ 	.short	0x0380
        /*0056*/ 	.short	0x000c


	//----- nvinfo : EIATTR_SW_WAR
	.align		4
.L_15:
        /*0058*/ 	.byte	0x04, 0x36
        /*005a*/ 	.short	(.L_17 - .L_16)
.L_16:
        /*005c*/ 	.word	0x00000008
.L_17:


//--------------------- .nv.callgraph             --------------------------
	.section	.nv.callgraph,"",@"SHT_CUDA_CALLGRAPH"
	.align	4
	.sectionentsize	8
	.align		4
        /*0000*/ 	.word	0x00000000
	.align		4
        /*0004*/ 	.word	0xffffffff
	.align		4
        /*0008*/ 	.word	0x00000000
	.align		4
        /*000c*/ 	.word	0xfffffffe
	.align		4
        /*0010*/ 	.word	0x00000000
	.align		4
        /*0014*/ 	.word	0xfffffffd
	.align		4
        /*0018*/ 	.word	0x00000000
	.align		4
        /*001c*/ 	.word	0xfffffffc


//--------------------- .text._Z16partition_by_bitPjj --------------------------
	.section	.text._Z16partition_by_bitPjj,"ax",@progbits
	.align	128
        .global         _Z16partition_by_bitPjj
        .type           _Z16partition_by_bitPjj,@function
        .size           _Z16partition_by_bitPjj,(.L_x_1 - _Z16partition_by_bitPjj)
        .other          _Z16partition_by_bitPjj,@"STO_CUDA_ENTRY STV_DEFAULT"
_Z16partition_by_bitPjj:
.text._Z16partition_by_bitPjj:
[----:B------:R-:W-:Y:S01]  /*0000*/  LDC R1, c[0x0][0x37c] ;  /* 0x0000df00ff017b82 */ /* 0x000fe20000000800 */
[----:B------:R-:W0:Y:S07]  /*0010*/  S2R R7, SR_TID.X ;  /* 0x0000000000077919 */ /* 0x000e2e0000002100 */
[----:B------:R-:W0:Y:S01]  /*0020*/  LDC.64 R2, c[0x0][0x380] ;  /* 0x0000e000ff027b82 */ /* 0x000e220000000a00 */
[----:B------:R-:W1:Y:S01]  /*0030*/  LDCU.64 UR6, c[0x0][0x358] ;  /* 0x00006b00ff0677ac */ /* 0x000e620008000a00 */
[----:B------:R-:W2:Y:S01]  /*0040*/  LDCU UR4, c[0x0][0x388] ;  /* 0x00007100ff0477ac */ /* 0x000ea20008000800 */
[----:B0-----:R-:W-:-:S05]  /*0050*/  IMAD.WIDE.U32 R4, R7, 0x4, R2 ;  /* 0x0000000407047825 */ /* 0x001fca00078e0002 */
[----:B-1----:R-:W2:Y:S01]  /*0060*/  LDG.E R0, desc[UR6][R4.64] ;  /* 0x0000000604007981 */ /* 0x002ea2000c1e1900 */
[----:B------:R-:W-:Y:S01]  /*0070*/  BAR.SYNC.DEFER_BLOCKING 0x0 ;  /* 0x0000000000007b1d */ /* 0x000fe20000010000 */
[----:B--2---:R-:W-:-:S04]  /*0080*/  SHF.R.U32.HI R9, RZ, UR4, R0 ;  /* 0x00000004ff097c19 */ /* 0x004fc80008011600 */
[----:B------:R-:W-:-:S05]  /*0090*/  LOP3.LUT R9, R9, 0x1, RZ, 0xc0, !PT ;  /* 0x0000000109097812 */ /* 0x000fca00078ec0ff */
[----:B------:R-:W-:Y:S01]  /*00a0*/  STG.E desc[UR6][R4.64], R9 ;  /* 0x0000000904007986 */ /* 0x000fe2000c101906 */
[----:B------:R-:W-:Y:S06]  /*00b0*/  BAR.SYNC.DEFER_BLOCKING 0x0 ;  /* 0x0000000000007b1d */ /* 0x000fec0000010000 */
[----:B------:R-:W2:Y:S02]  /*00c0*/  LDG.E R11, desc[UR6][R4.64] ;  /* 0x00000006040b7981 */ /* 0x000ea4000c1e1900 */
[----:B------:R-:W0:Y:S01]  /*00d0*/  S2UR UR5, SR_CgaCtaId ;  /* 0x00000000000579c3 */ /* 0x000e220000008800 */
[----:B------:R-:W-:Y:S01]  /*00e0*/  UMOV UR4, 0x400 ;  /* 0x0000040000047882 */ /* 0x000fe20000000000 */
[----:B------:R-:W-:Y:S01]  /*00f0*/  ISETP.NE.AND P0, PT, R7, RZ, PT ;  /* 0x000000ff0700720c */ /* 0x000fe20003f05270 */
[----:B0-----:R-:W-:-:S06]  /*0100*/  ULEA UR4, UR5, UR4, 0x18 ;  /* 0x0000000405047291 */ /* 0x001fcc000f8ec0ff */
[----:B------:R-:W-:-:S05]  /*0110*/  LEA R6, R7, UR4, 0x2 ;  /* 0x0000000407067c11 */ /* 0x000fca000f8e10ff */
[----:B--2---:R-:W-:Y:S01]  /*0120*/  STS [R6], R11 ;  /* 0x0000000b06007388 */ /* 0x004fe20000000800 */
[----:B------:R-:W-:Y:S06]  /*0130*/  BAR.SYNC.DEFER_BLOCKING 0x0 ;  /* 0x0000000000007b1d */ /* 0x000fec0000010000 */
[----:B------:R-:W-:Y:S04]  /*0140*/  @P0 LDS R8, [R6] ;  /* 0x0000000006080984 */ /* 0x000fe80000000800 */
[----:B------:R-:W0:Y:S02]  /*0150*/  @P0 LDS R13, [R6+-0x4] ;  /* 0xfffffc00060d0984 */ /* 0x000e240000000800 */
[----:B0-----:R-:W-:-:S06]  /*0160*/  @P0 IMAD.IADD R13, R8, 0x1, R13 ;  /* 0x00000001080d0824 */ /* 0x001fcc00078e020d */
[----:B------:R-:W0:Y:S01]  /*0170*/  @!P0 LDS R13, [UR4] ;  /* 0x00000004ff0d8984 */ /* 0x000e220008000800 */
[----:B------:R-:W-:-:S03]  /*0180*/  ISETP.GE.U32.AND P0, PT, R7, 0x2, PT ;  /* 0x000000020700780c */ /* 0x000fc60003f06070 */
[----:B0-----:R-:W-:Y:S01]  /*0190*/  STS [R6+0x1000], R13 ;  /* 0x0010000d06007388 */ /* 0x001fe20000000800 */
[----:B------:R-:W-:Y:S09]  /*01a0*/  BAR.SYNC.DEFER_BLOCKING 0x0 ;  /* 0x0000000000007b1d */ /* 0x000ff20000010000 */
[----:B------:R-:W-:Y:S04]  /*01b0*/  @P0 LDS R8, [R6+0x1000] ;  /* 0x0010000006080984 */ /* 0x000fe80000000800 */
[----:B------:R-:W0:Y:S02]  /*01c0*/  @P0 LDS R15, [R6+0xff8] ;  /* 0x000ff800060f0984 */ /* 0x000e240000000800 */
[----:B0-----:R-:W-:-:S06]  /*01d0*/  @P0 IMAD.IADD R15, R8, 0x1, R15 ;  /* 0x00000001080f0824 */ /* 0x001fcc00078e020f */
[----:B------:R-:W0:Y:S01]  /*01e0*/  @!P0 LDS R15, [R6+0x1000] ;  /* 0x00100000060f8984 */ /* 0x000e220000000800 */
[----:B------:R-:W-:-:S03]  /*01f0*/  ISETP.GE.U32.AND P0, PT, R7, 0x4, PT ;  /* 0x000000040700780c */ /* 0x000fc60003f06070 */
[----:B0-----:R-:W-:Y:S01]  /*0200*/  STS [R6], R15 ;  /* 0x0000000f06007388 */ /* 0x001fe20000000800 */
[----:B------:R-:W-:Y:S09]  /*0210*/  BAR.SYNC.DEFER_BLOCKING 0x0 ;  /* 0x0000000000007b1d */ /* 0x000ff20000010000 */
[----:B------:R-:W-:Y:S04]  /*0220*/  @P0 LDS R8, [R6] ;  /* 0x0000000006080984 */ /* 0x000fe80000000800 */
[----:B------:R-:W0:Y:S02]  /*0230*/  @P0 LDS R11, [R6+-0x10] ;  /* 0xfffff000060b0984 */ /* 0x000e240000000800 */
[----:B0-----:R-:W-:-:S06]  /*0240*/  @P0 IMAD.IADD R11, R8, 0x1, R11 ;  /* 0x00000001080b0824 */ /* 0x001fcc00078e020b */
[----:B------:R-:W0:Y:S01]  /*0250*/  @!P0 LDS R11, [R6] ;  /* 0x00000000060b8984 */ /* 0x000e220000000800 */
        /* <DEDUP_REMOVED lines=26> */
[----:B0-----:R-:W-:-:S06]  /*0400*/  @P0 IADD3 R13, PT, PT, R8, R13, RZ ;  /* 0x0000000d080d0210 */ /* 0x001fcc0007ffe0ff */
        /* <DEDUP_REMOVED lines=9> */
[----:B0-----:R0:W-:Y:S01]  /*04a0*/  STS [R6], R15 ;  /* 0x0000000f06007388 */ /* 0x0011e20000000800 */
[----:B------:R-:W-:Y:S08]  /*04b0*/  BAR.SYNC.DEFER_BLOCKING 0x0 ;  /* 0x0000000000007b1d */ /* 0x000ff00000010000 */
[----:B0-----:R-:W0:Y:S01]  /*04c0*/  LDC R15, c[0x0][0x360] ;  /* 0x0000d800ff0f7b82 */ /* 0x001e220000000800 */
[----:B------:R-:W-:Y:S04]  /*04d0*/  @P0 LDS R8, [R6] ;  /* 0x0000000006080984 */ /* 0x000fe80000000800 */
[----:B------:R-:W1:Y:S01]  /*04e0*/  @P0 LDS R11, [R6+-0x400] ;  /* 0xfffc0000060b0984 */ /* 0x000e620000000800 */
[----:B0-----:R-:W-:Y:S01]  /*04f0*/  IADD3 R15, PT, PT, R15, -0x1, RZ ;  /* 0xffffffff0f0f7810 */ /* 0x001fe20007ffe0ff */
[----:B-1----:R-:W-:-:S06]  /*0500*/  @P0 IMAD.IADD R11, R8, 0x1, R11 ;  /* 0x00000001080b0824 */ /* 0x002fcc00078e020b */
[----:B------:R-:W0:Y:S01]  /*0510*/  @!P0 LDS R11, [R6] ;  /* 0x00000000060b8984 */ /* 0x000e220000000800 */
[----:B------:R-:W-:-:S03]  /*0520*/  ISETP.GE.U32.AND P0, PT, R7, 0x200, PT ;  /* 0x000002000700780c */ /* 0x000fc60003f06070 */
[----:B0-----:R0:W-:Y:S01]  /*0530*/  STS [R6+0x1000], R11 ;  /* 0x0010000b06007388 */ /* 0x0011e20000000800 */
[----:B------:R-:W-:Y:S01]  /*0540*/  BAR.SYNC.DEFER_BLOCKING 0x0 ;  /* 0x0000000000007b1d */ /* 0x000fe20000010000 */
[----:B0-----:R-:W-:-:S08]  /*0550*/  IMAD.WIDE.U32 R10, R15, 0x4, R2 ;  /* 0x000000040f0a7825 */ /* 0x001fd000078e0002 */
[----:B------:R-:W-:Y:S04]  /*0560*/  @P0 LDS R8, [R6+0x1000] ;  /* 0x0010000006080984 */ /* 0x000fe80000000800 */
[----:B------:R-:W0:Y:S02]  /*0570*/  @P0 LDS R13, [R6+0x800] ;  /* 0x00080000060d0984 */ /* 0x000e240000000800 */
[----:B0-----:R-:W-:-:S06]  /*0580*/  @P0 IMAD.IADD R13, R8, 0x1, R13 ;  /* 0x00000001080d0824 */ /* 0x001fcc00078e020d */
[----:B------:R-:W0:Y:S04]  /*0590*/  @!P0 LDS R13, [R6+0x1000] ;  /* 0x00100000060d8984 */ /* 0x000e280000000800 */
[----:B0-----:R-:W-:Y:S01]  /*05a0*/  STS [R6], R13 ;  /* 0x0000000d06007388 */ /* 0x001fe20000000800 */
[----:B------:R-:W-:Y:S06]  /*05b0*/  BAR.SYNC.DEFER_BLOCKING 0x0 ;  /* 0x0000000000007b1d */ /* 0x000fec0000010000 */
[----:B------:R-:W0:Y:S04]  /*05c0*/  LDS R12, [R6] ;  /* 0x00000000060c7984 */ /* 0x000e280000000800 */
[----:B0-----:R0:W-:Y:S01]  /*05d0*/  STG.E desc[UR6][R4.64], R12 ;  /* 0x0000000c04007986 */ /* 0x0011e2000c101906 */
[----:B------:R-:W-:Y:S06]  /*05e0*/  BAR.SYNC.DEFER_BLOCKING 0x0 ;  /* 0x0000000000007b1d */ /* 0x000fec0000010000 */
[----:B------:R-:W2:Y:S02]  /*05f0*/  LDG.E R10, desc[UR6][R10.64] ;  /* 0x000000060a0a7981 */ /* 0x000ea4000c1e1900 */
[----:B------:R-:W-:Y:S01]  /*0600*/  BAR.SYNC.DEFER_BLOCKING 0x0 ;  /* 0x0000000000007b1d */ /* 0x000fe20000010000 */
[----:B------:R-:W-:-:S13]  /*0610*/  ISETP.NE.AND P0, PT, R9, RZ, PT ;  /* 0x000000ff0900720c */ /* 0x000fda0003f05270 */
[----:B--2---:R-:W-:-:S05]  /*0620*/  @P0 IADD3 R9, PT, PT, -R10, R15, R12 ;  /* 0x0000000f0a090210 */ /* 0x004fca0007ffe10c */
[----:B------:R-:W-:-:S05]  /*0630*/  @P0 IMAD.WIDE.U32 R8, R9, 0x4, R2 ;  /* 0x0000000409080825 */ /* 0x000fca00078e0002 */
[----:B------:R0:W-:Y:S01]  /*0640*/  @P0 STG.E desc[UR6][R8.64], R0 ;  /* 0x0000000008000986 */ /* 0x0001e2000c101906 */
[----:B------:R-:W-:Y:S06]  /*0650*/  @P0 BAR.SYNC.DEFER_BLOCKING 0x0 ;  /* 0x0000000000000b1d */ /* 0x000fec0000010000 */
[----:B------:R-:W-:Y:S05]  /*0660*/  @P0 EXIT ;  /* 0x000000000000094d */ /* 0x000fea0003800000 */
[----:B------:R-:W-:Y:S01]  /*0670*/  IMAD.IADD R7, R7, 0x1, -R12 ;  /* 0x0000000107077824 */ /* 0x000fe200078e0a0c */
[----:B------:R-:W-:Y:S05]  /*0680*/  WARPSYNC.ALL ;  /* 0x0000000000007948 */ /* 0x000fea0003800000 */
[----:B------:R-:W-:-:S05]  /*0690*/  IMAD.WIDE.U32 R2, R7, 0x4, R2 ;  /* 0x0000000407027825 */ /* 0x000fca00078e0002 */
[----:B------:R-:W-:Y:S01]  /*06a0*/  STG.E desc[UR6][R2.64], R0 ;  /* 0x0000000002007986 */ /* 0x000fe2000c101906 */
[----:B------:R-:W-:Y:S06]  /*06b0*/  BAR.SYNC.DEFER_BLOCKING 0x0 ;  /* 0x0000000000007b1d */ /* 0x000fec0000010000 */
[----:B------:R-:W-:Y:S05]  /*06c0*/  EXIT ;  /* 0x000000000000794d */ /* 0x000fea0003800000 */
.L_x_0:
[----:B------:R-:W-:-:S00]  /*06d0*/  BRA `(.L_x_0) ;  /* 0xfffffffc00fc7947 */ /* 0x000fc0000383ffff */
[----:B------:R-:W-:-:S00]  /*06e0*/  NOP ;  /* 0x0000000000007918 */ /* 0x000fc00000000000 */
        /* <DEDUP_REMOVED lines=9> */
.L_x_1:


//--------------------- .nv.shared._Z16partition_by_bitPjj --------------------------
	.section	.nv.shared._Z16partition_by_bitPjj,"aw",@nobits
	.sectionflags	@""
	.align	4
.nv.shared._Z16partition_by_bitPjj:
	.zero		9216


//--------------------- .nv.shared.reserved.0     --------------------------
	.section	.nv.shared.reserved.0,"aw",@nobits
	.weak		__nv_reservedSMEM_offset_0_alias
	.size		__nv_reservedSMEM_offset_0_alias, 0, 64
	.other		__nv_reservedSMEM_offset_0_alias,@"STO_CUDA_RESERVED_SHARED STV_DEFAULT"
__nv_reservedSMEM_offset_0_alias:
	.zero		0
	.zero		64


//--------------------- .nv.constant0._Z16partition_by_bitPjj --------------------------
	.section	.nv.constant0._Z16partition_by_bitPjj,"a",@progbits
	.sectionflags	@""
	.align	4
.nv.constant0._Z16partition_by_bitPjj:
	.zero		908


//--------------------- SYMBOLS --------------------------

	.type		.nv.reservedSmem.offset0,@object
	.size		.nv.reservedSmem.offset0,0x4
	.type		.nv.reservedSmem.cap,@object
	.size		.nv.reservedSmem.cap,0x4
